//
// Generated by NVIDIA NVVM Compiler
//
// Compiler Build ID: CL-36424714
// Cuda compilation tools, release 13.0, V13.0.88
// Based on NVVM 20.0.0
//

.version 9.0
.target sm_100
.address_size 64

	// .globl	_Z20conv_2D_constant_memPfS_iii
.const .align 4 .b8 d_kernel[36];
// _ZZ20conv_2D_constant_memPfS_iiiE9in_data_s has been demoted

.visible .entry _Z20conv_2D_constant_memPfS_iii(
	.param .u64 .ptr .align 1 _Z20conv_2D_constant_memPfS_iii_param_0,
	.param .u64 .ptr .align 1 _Z20conv_2D_constant_memPfS_iii_param_1,
	.param .u32 _Z20conv_2D_constant_memPfS_iii_param_2,
	.param .u32 _Z20conv_2D_constant_memPfS_iii_param_3,
	.param .u32 _Z20conv_2D_constant_memPfS_iii_param_4
)
{
	.reg .pred 	%p<85>;
	.reg .b32 	%r<74>;
	.reg .b32 	%f<71>;
	.reg .b64 	%rd<50>;
	// demoted variable
	.shared .align 4 .b8 _ZZ20conv_2D_constant_memPfS_iiiE9in_data_s[1024];
	ld.param.u64 	%rd7, [_Z20conv_2D_constant_memPfS_iii_param_0];
	ld.param.u32 	%r33, [_Z20conv_2D_constant_memPfS_iii_param_2];
	ld.param.u32 	%r36, [_Z20conv_2D_constant_memPfS_iii_param_3];
	ld.param.u32 	%r35, [_Z20conv_2D_constant_memPfS_iii_param_4];
	cvta.to.global.u64 	%rd1, %rd7;
	mov.u32 	%r37, %ctaid.x;
	mov.u32 	%r38, %ntid.x;
	mul.lo.s32 	%r1, %r37, %r38;
	mov.u32 	%r2, %tid.x;
	add.s32 	%r3, %r1, %r2;
	mov.u32 	%r39, %ctaid.y;
	mov.u32 	%r4, %ntid.y;
	mul.lo.s32 	%r5, %r39, %r4;
	mov.u32 	%r6, %tid.y;
	add.s32 	%r40, %r5, %r6;
	setp.lt.s32 	%p4, %r3, %r35;
	setp.lt.s32 	%p5, %r40, %r36;
	and.pred  	%p1, %p4, %p5;
	not.pred 	%p6, %p1;
	@%p6 bra 	$L__BB0_2;
	mad.lo.s32 	%r41, %r36, %r3, %r40;
	mul.wide.s32 	%rd8, %r41, 4;
	add.s64 	%rd9, %rd1, %rd8;
	ld.global.f32 	%f27, [%rd9];
	shl.b32 	%r42, %r2, 4;
	add.s32 	%r43, %r42, %r6;
	shl.b32 	%r44, %r43, 2;
	mov.u32 	%r45, _ZZ20conv_2D_constant_memPfS_iiiE9in_data_s;
	add.s32 	%r46, %r45, %r44;
	st.shared.f32 	[%r46], %f27;
$L__BB0_2:
	bar.sync 	0;
	add.s32 	%r8, %r5, %r4;
	shr.u32 	%r47, %r33, 31;
	add.s32 	%r48, %r33, %r47;
	shr.s32 	%r49, %r48, 1;
	neg.s32 	%r9, %r49;
	sub.s32 	%r10, %r40, %r49;
	@%p6 bra 	$L__BB0_41;
	setp.lt.s32 	%p8, %r33, 1;
	mov.f32 	%f61, 0f00000000;
	@%p8 bra 	$L__BB0_40;
	add.s32 	%r11, %r9, %r2;
	add.s32 	%r12, %r6, %r9;
	and.b32  	%r13, %r33, 3;
	add.s32 	%r14, %r9, %r3;
	mov.f32 	%f61, 0f00000000;
	mov.b32 	%r71, 0;
	mov.u64 	%rd34, d_kernel;
	cvt.s64.s32 	%rd37, %r10;
$L__BB0_5:
	setp.lt.u32 	%p9, %r33, 4;
	add.s32 	%r52, %r14, %r71;
	setp.gt.s32 	%p10, %r52, -1;
	setp.lt.s32 	%p11, %r52, %r35;
	and.pred  	%p2, %p10, %p11;
	setp.ge.s32 	%p12, %r52, %r1;
	mov.u32 	%r53, %ntid.x;
	add.s32 	%r54, %r1, %r53;
	setp.lt.s32 	%p13, %r52, %r54;
	and.pred  	%p3, %p12, %p13;
	mul.lo.s32 	%r16, %r52, %r36;
	mul.lo.s32 	%r17, %r71, %r33;
	add.s32 	%r55, %r11, %r71;
	shl.b32 	%r56, %r55, 4;
	add.s32 	%r18, %r12, %r56;
	mov.b32 	%r73, 0;
	@%p9 bra 	$L__BB0_24;
	mov.b32 	%r72, 0;
	not.pred 	%p21, %p3;
	cvt.s64.s32 	%rd20, %r16;
	cvt.u64.u32 	%rd24, %r17;
$L__BB0_7:
	add.s32 	%r20, %r10, %r72;
	setp.gt.s32 	%p14, %r20, -1;
	setp.lt.s32 	%p15, %r20, %r36;
	and.pred  	%p16, %p14, %p15;
	and.pred  	%p18, %p2, %p16;
	add.s32 	%r58, %r72, %r18;
	shl.b32 	%r59, %r58, 2;
	mov.u32 	%r60, _ZZ20conv_2D_constant_memPfS_iiiE9in_data_s;
	add.s32 	%r21, %r60, %r59;
	not.pred 	%p19, %p18;
	@%p19 bra 	$L__BB0_11;
	setp.lt.s32 	%p20, %r20, %r5;
	or.pred  	%p22, %p21, %p20;
	setp.ge.s32 	%p23, %r20, %r8;
	or.pred  	%p24, %p22, %p23;
	@%p24 bra 	$L__BB0_10;
	ld.shared.f32 	%f33, [%r21];
	add.s32 	%r63, %r72, %r17;
	mul.wide.u32 	%rd15, %r63, 4;
	add.s64 	%rd17, %rd34, %rd15;
	ld.const.f32 	%f34, [%rd17];
	fma.rn.f32 	%f61, %f33, %f34, %f61;
	bra.uni 	$L__BB0_11;
$L__BB0_10:
	add.s32 	%r61, %r20, %r16;
	mul.wide.s32 	%rd10, %r61, 4;
	add.s64 	%rd11, %rd1, %rd10;
	ld.global.f32 	%f31, [%rd11];
	add.s32 	%r62, %r72, %r17;
	mul.wide.u32 	%rd12, %r62, 4;
	add.s64 	%rd14, %rd34, %rd12;
	ld.const.f32 	%f32, [%rd14];
	fma.rn.f32 	%f61, %f31, %f32, %f61;
$L__BB0_11:
	add.s32 	%r22, %r20, 1;
	setp.gt.s32 	%p25, %r22, -1;
	setp.lt.s32 	%p26, %r22, %r36;
	and.pred  	%p27, %p25, %p26;
	and.pred  	%p28, %p2, %p27;
	cvt.s64.s32 	%rd18, %r72;
	add.s64 	%rd21, %rd37, %rd18;
	add.s64 	%rd22, %rd21, %rd20;
	shl.b64 	%rd23, %rd22, 2;
	add.s64 	%rd2, %rd1, %rd23;
	add.s64 	%rd25, %rd18, %rd24;
	shl.b64 	%rd26, %rd25, 2;
	add.s64 	%rd3, %rd34, %rd26;
	not.pred 	%p29, %p28;
	@%p29 bra 	$L__BB0_15;
	setp.ge.s32 	%p30, %r22, %r5;
	and.pred  	%p31, %p3, %p30;
	setp.lt.s32 	%p32, %r22, %r8;
	and.pred  	%p33, %p31, %p32;
	@%p33 bra 	$L__BB0_14;
	ld.global.f32 	%f35, [%rd2+4];
	ld.const.f32 	%f36, [%rd3+4];
	fma.rn.f32 	%f61, %f35, %f36, %f61;
	bra.uni 	$L__BB0_15;
$L__BB0_14:
	ld.shared.f32 	%f37, [%r21+4];
	ld.const.f32 	%f38, [%rd3+4];
	fma.rn.f32 	%f61, %f37, %f38, %f61;
$L__BB0_15:
	add.s32 	%r23, %r20, 2;
	setp.gt.s32 	%p34, %r23, -1;
	setp.lt.s32 	%p35, %r23, %r36;
	and.pred  	%p36, %p34, %p35;
	and.pred  	%p37, %p2, %p36;
	not.pred 	%p38, %p37;
	@%p38 bra 	$L__BB0_19;
	setp.ge.s32 	%p39, %r23, %r5;
	and.pred  	%p40, %p3, %p39;
	setp.lt.s32 	%p41, %r23, %r8;
	and.pred  	%p42, %p40, %p41;
	@%p42 bra 	$L__BB0_18;
	ld.global.f32 	%f39, [%rd2+8];
	ld.const.f32 	%f40, [%rd3+8];
	fma.rn.f32 	%f61, %f39, %f40, %f61;
	bra.uni 	$L__BB0_19;
$L__BB0_18:
	ld.shared.f32 	%f41, [%r21+8];
	ld.const.f32 	%f42, [%rd3+8];
	fma.rn.f32 	%f61, %f41, %f42, %f61;
$L__BB0_19:
	add.s32 	%r24, %r20, 3;
	setp.gt.s32 	%p43, %r24, -1;
	setp.lt.s32 	%p44, %r24, %r36;
	and.pred  	%p45, %p43, %p44;
	and.pred  	%p46, %p2, %p45;
	not.pred 	%p47, %p46;
	@%p47 bra 	$L__BB0_23;
	setp.ge.s32 	%p48, %r24, %r5;
	and.pred  	%p49, %p3, %p48;
	setp.lt.s32 	%p50, %r24, %r8;
	and.pred  	%p51, %p49, %p50;
	@%p51 bra 	$L__BB0_22;
	ld.global.f32 	%f43, [%rd2+12];
	ld.const.f32 	%f44, [%rd3+12];
	fma.rn.f32 	%f61, %f43, %f44, %f61;
	bra.uni 	$L__BB0_23;
$L__BB0_22:
	ld.shared.f32 	%f45, [%r21+12];
	ld.const.f32 	%f46, [%rd3+12];
	fma.rn.f32 	%f61, %f45, %f46, %f61;
$L__BB0_23:
	add.s32 	%r72, %r72, 4;
	and.b32  	%r73, %r33, 2147483644;
	setp.ne.s32 	%p52, %r72, %r73;
	@%p52 bra 	$L__BB0_7;
$L__BB0_24:
	setp.eq.s32 	%p53, %r13, 0;
	@%p53 bra 	$L__BB0_39;
	add.s32 	%r28, %r10, %r73;
	setp.gt.s32 	%p54, %r28, -1;
	setp.lt.s32 	%p55, %r28, %r36;
	and.pred  	%p56, %p54, %p55;
	and.pred  	%p58, %p2, %p56;
	add.s32 	%r64, %r73, %r18;
	shl.b32 	%r65, %r64, 2;
	mov.u32 	%r66, _ZZ20conv_2D_constant_memPfS_iiiE9in_data_s;
	add.s32 	%r29, %r66, %r65;
	not.pred 	%p59, %p58;
	@%p59 bra 	$L__BB0_29;
	setp.ge.s32 	%p60, %r28, %r5;
	and.pred  	%p61, %p3, %p60;
	setp.lt.s32 	%p62, %r28, %r8;
	and.pred  	%p63, %p61, %p62;
	@%p63 bra 	$L__BB0_28;
	add.s32 	%r67, %r28, %r16;
	mul.wide.s32 	%rd28, %r67, 4;
	add.s64 	%rd29, %rd1, %rd28;
	ld.global.f32 	%f47, [%rd29];
	add.s32 	%r68, %r73, %r17;
	mul.wide.u32 	%rd30, %r68, 4;
	add.s64 	%rd32, %rd34, %rd30;
	ld.const.f32 	%f48, [%rd32];
	fma.rn.f32 	%f61, %f47, %f48, %f61;
	bra.uni 	$L__BB0_29;
$L__BB0_28:
	ld.shared.f32 	%f49, [%r29];
	add.s32 	%r69, %r73, %r17;
	mul.wide.u32 	%rd33, %r69, 4;
	add.s64 	%rd35, %rd34, %rd33;
	ld.const.f32 	%f50, [%rd35];
	fma.rn.f32 	%f61, %f49, %f50, %f61;
$L__BB0_29:
	setp.eq.s32 	%p64, %r13, 1;
	@%p64 bra 	$L__BB0_39;
	add.s32 	%r30, %r28, 1;
	setp.gt.s32 	%p65, %r30, -1;
	setp.lt.s32 	%p66, %r30, %r36;
	and.pred  	%p67, %p65, %p66;
	and.pred  	%p68, %p2, %p67;
	cvt.u64.u32 	%rd36, %r73;
	cvt.s64.s32 	%rd38, %r16;
	add.s64 	%rd39, %rd37, %rd36;
	add.s64 	%rd40, %rd39, %rd38;
	shl.b64 	%rd41, %rd40, 2;
	add.s64 	%rd4, %rd1, %rd41;
	cvt.u64.u32 	%rd42, %r17;
	add.s64 	%rd43, %rd36, %rd42;
	shl.b64 	%rd44, %rd43, 2;
	add.s64 	%rd5, %rd34, %rd44;
	not.pred 	%p69, %p68;
	@%p69 bra 	$L__BB0_34;
	setp.ge.s32 	%p70, %r30, %r5;
	and.pred  	%p71, %p3, %p70;
	setp.lt.s32 	%p72, %r30, %r8;
	and.pred  	%p73, %p71, %p72;
	@%p73 bra 	$L__BB0_33;
	ld.global.f32 	%f51, [%rd4+4];
	ld.const.f32 	%f52, [%rd5+4];
	fma.rn.f32 	%f61, %f51, %f52, %f61;
	bra.uni 	$L__BB0_34;
$L__BB0_33:
	ld.shared.f32 	%f53, [%r29+4];
	ld.const.f32 	%f54, [%rd5+4];
	fma.rn.f32 	%f61, %f53, %f54, %f61;
$L__BB0_34:
	setp.eq.s32 	%p74, %r13, 2;
	@%p74 bra 	$L__BB0_39;
	add.s32 	%r31, %r28, 2;
	setp.gt.s32 	%p75, %r31, -1;
	setp.lt.s32 	%p76, %r31, %r36;
	and.pred  	%p77, %p75, %p76;
	and.pred  	%p78, %p2, %p77;
	not.pred 	%p79, %p78;
	@%p79 bra 	$L__BB0_39;
	setp.ge.s32 	%p80, %r31, %r5;
	and.pred  	%p81, %p3, %p80;
	setp.lt.s32 	%p82, %r31, %r8;
	and.pred  	%p83, %p81, %p82;
	@%p83 bra 	$L__BB0_38;
	ld.global.f32 	%f55, [%rd4+8];
	ld.const.f32 	%f56, [%rd5+8];
	fma.rn.f32 	%f61, %f55, %f56, %f61;
	bra.uni 	$L__BB0_39;
$L__BB0_38:
	ld.shared.f32 	%f57, [%r29+8];
	ld.const.f32 	%f58, [%rd5+8];
	fma.rn.f32 	%f61, %f57, %f58, %f61;
$L__BB0_39:
	add.s32 	%r71, %r71, 1;
	setp.ne.s32 	%p84, %r71, %r33;
	@%p84 bra 	$L__BB0_5;
$L__BB0_40:
	ld.param.u64 	%rd49, [_Z20conv_2D_constant_memPfS_iii_param_1];
	mad.lo.s32 	%r70, %r36, %r3, %r40;
	cvta.to.global.u64 	%rd46, %rd49;
	mul.wide.s32 	%rd47, %r70, 4;
	add.s64 	%rd48, %rd46, %rd47;
	st.global.f32 	[%rd48], %f61;
$L__BB0_41:
	ret;

}


// ===== COMPILED SASS (sm_100) =====

	.target	sm_100

	.elftype	@"ET_EXEC"


//--------------------- .note.nv.tkinfo           --------------------------
	.section	.note.nv.tkinfo,"",@"SHT_NOTE"
	.sectionflags	@"SHF_NOTE_NV_TKINFO"
	.tkinfo
        /*0018*/ 	.word	0x00000002
        /*0030*/ 	.string	""
        /*0030*/ 	.string	"ptxas"
        /*0030*/ 	.string	"Cuda compilation tools, release 13.0, V13.0.88"
        /*0030*/ 	.string	"Build cuda_13.0.r13.0/compiler.36424714_0"
        /*0030*/ 	.string	"-arch sm_100 -m 64 "



//--------------------- .note.nv.cuinfo           --------------------------
	.section	.note.nv.cuinfo,"",@"SHT_NOTE"
	.sectionflags	@"SHF_NOTE_NV_CUINFO"
        /*0018*/ 	.short	0x0002
        /*001a*/ 	.short	0x0064
        /*001c*/ 	.short	0x0082
	.zero		2


//--------------------- .nv.info                  --------------------------
	.section	.nv.info,"",@"SHT_CUDA_INFO"
	.align	4


	//----- nvinfo : EIATTR_REGCOUNT
	.align		4
        /*0000*/ 	.byte	0x04, 0x2f
        /*0002*/ 	.short	(.L_2 - .L_1)
	.align		4
.L_1:
        /*0004*/ 	.word	index@(_Z20conv_2D_constant_memPfS_iii)
        /*0008*/ 	.word	0x0000001a


	//----- nvinfo : EIATTR_FRAME_SIZE
	.align		4
.L_2:
        /*000c*/ 	.byte	0x04, 0x11
        /*000e*/ 	.short	(.L_4 - .L_3)
	.align		4
.L_3:
        /*0010*/ 	.word	index@(_Z20conv_2D_constant_memPfS_iii)
        /*0014*/ 	.word	0x00000000


	//----- nvinfo : EIATTR_MIN_STACK_SIZE
	.align		4
.L_4:
        /*0018*/ 	.byte	0x04, 0x12
        /*001a*/ 	.short	(.L_6 - .L_5)
	.align		4
.L_5:
        /*001c*/ 	.word	index@(_Z20conv_2D_constant_memPfS_iii)
        /*0020*/ 	.word	0x00000000
.L_6:


//--------------------- .nv.compat                --------------------------
	.section	.nv.compat,"",@"SHT_CUDA_COMPAT_INFO"
	.align	4
        /*0000*/ 	.byte	0x02, 0x09, 0x00, 0x00, 0x02, 0x02, 0x01, 0x00, 0x02, 0x05, 0x05, 0x00, 0x03, 0x07, 0x01, 0x01
        /*0010*/ 	.byte	0x02, 0x03, 0x00, 0x00, 0x02, 0x06, 0x01, 0x00, 0x04, 0x0b, 0x08, 0x00, 0x09, 0x00, 0x00, 0x00
        /*0020*/ 	.byte	0x00, 0x00, 0x00, 0x00


//--------------------- .nv.info._Z20conv_2D_constant_memPfS_iii --------------------------
	.section	.nv.info._Z20conv_2D_constant_memPfS_iii,"",@"SHT_CUDA_INFO"
	.sectionflags	@""
	.align	4


	//----- nvinfo : EIATTR_CUDA_API_VERSION
	.align		4
        /*0000*/ 	.byte	0x04, 0x37
        /*0002*/ 	.short	(.L_8 - .L_7)
.L_7:
        /*0004*/ 	.word	0x00000082


	//----- nvinfo : EIATTR_KPARAM_INFO
	.align		4
.L_8:
        /*0008*/ 	.byte	0x04, 0x17
        /*000a*/ 	.short	(.L_10 - .L_9)
.L_9:
        /*000c*/ 	.word	0x00000000
        /*0010*/ 	.short	0x0004
        /*0012*/ 	.short	0x0018
        /*0014*/ 	.byte	0x00, 0xf0, 0x11, 0x00


	//----- nvinfo : EIATTR_KPARAM_INFO
	.align		4
.L_10:
        /*0018*/ 	.byte	0x04, 0x17
        /*001a*/ 	.short	(.L_12 - .L_11)
.L_11:
        /*001c*/ 	.word	0x00000000
        /*0020*/ 	.short	0x0003
        /*0022*/ 	.short	0x0014
        /*0024*/ 	.byte	0x00, 0xf0, 0x11, 0x00


	//----- nvinfo : EIATTR_KPARAM_INFO
	.align		4
.L_12:
        /*0028*/ 	.byte	0x04, 0x17
        /*002a*/ 	.short	(.L_14 - .L_13)
.L_13:
        /*002c*/ 	.word	0x00000000
        /*0030*/ 	.short	0x0002
        /*0032*/ 	.short	0x0010
        /*0034*/ 	.byte	0x00, 0xf0, 0x11, 0x00


	//----- nvinfo : EIATTR_KPARAM_INFO
	.align		4
.L_14:
        /*0038*/ 	.byte	0x04, 0x17
        /*003a*/ 	.short	(.L_16 - .L_15)
.L_15:
        /*003c*/ 	.word	0x00000000
        /*0040*/ 	.short	0x0001
        /*0042*/ 	.short	0x0008
        /*0044*/ 	.byte	0x00, 0xf5, 0x21, 0x00


	//----- nvinfo : EIATTR_KPARAM_INFO
	.align		4
.L_16:
        /*0048*/ 	.byte	0x04, 0x17
        /*004a*/ 	.short	(.L_18 - .L_17)
.L_17:
        /*004c*/ 	.word	0x00000000
        /*0050*/ 	.short	0x0000
        /*0052*/ 	.short	0x0000
        /*0054*/ 	.byte	0x00, 0xf5, 0x21, 0x00


	//----- nvinfo : EIATTR_SPARSE_MMA_MASK
	.align		4
.L_18:
        /*0058*/ 	.byte	0x03, 0x50
        /*005a*/ 	.short	0x0000


	//----- nvinfo : EIATTR_MAXREG_COUNT
	.align		4
        /*005c*/ 	.byte	0x03, 0x1b
        /*005e*/ 	.short	0x00ff


	//----- nvinfo : EIATTR_NUM_BARRIERS
	.align		4
        /*0060*/ 	.byte	0x02, 0x4c
        /*0062*/ 	.byte	0x01
	.zero		1


	//----- nvinfo : EIATTR_MERCURY_ISA_VERSION
	.align		4
        /*0064*/ 	.byte	0x03, 0x5f
        /*0066*/ 	.short	0x0101


	//----- nvinfo : EIATTR_VRC_CTA_INIT_COUNT
	.align		4
        /*0068*/ 	.byte	0x02, 0x4a
	.zero		1
	.zero		1


	//----- nvinfo : EIATTR_EXIT_INSTR_OFFSETS
	.align		4
        /*006c*/ 	.byte	0x04, 0x1c
        /*006e*/ 	.short	(.L_20 - .L_19)


	//   ....[0]....
.L_19:
        /*0070*/ 	.word	0x000001b0


	//   ....[1]....
        /*0074*/ 	.word	0x00000ee0


	//----- nvinfo : EIATTR_CRS_STACK_SIZE
	.align		4
.L_20:
        /*0078*/ 	.byte	0x04, 0x1e
        /*007a*/ 	.short	(.L_22 - .L_21)
.L_21:
        /*007c*/ 	.word	0x00000000


	//----- nvinfo : EIATTR_CBANK_PARAM_SIZE
	.align		4
.L_22:
        /*0080*/ 	.byte	0x03, 0x19
        /*0082*/ 	.short	0x001c


	//----- nvinfo : EIATTR_PARAM_CBANK
	.align		4
        /*0084*/ 	.byte	0x04, 0x0a
        /*0086*/ 	.short	(.L_24 - .L_23)
	.align		4
.L_23:
        /*0088*/ 	.word	index@(.nv.constant0._Z20conv_2D_constant_memPfS_iii)
        /*008c*/ 	.short	0x0380
        /*008e*/ 	.short	0x001c


	//----- nvinfo : EIATTR_SW_WAR
	.align		4
.L_24:
        /*0090*/ 	.byte	0x04, 0x36
        /*0092*/ 	.short	(.L_26 - .L_25)
.L_25:
        /*0094*/ 	.word	0x00000008
.L_26:


//--------------------- .nv.callgraph             --------------------------
	.section	.nv.callgraph,"",@"SHT_CUDA_CALLGRAPH"
	.align	4
	.sectionentsize	8
	.align		4
        /*0000*/ 	.word	0x00000000
	.align		4
        /*0004*/ 	.word	0xffffffff
	.align		4
        /*0008*/ 	.word	0x00000000
	.align		4
        /*000c*/ 	.word	0xfffffffe
	.align		4
        /*0010*/ 	.word	0x00000000
	.align		4
        /*0014*/ 	.word	0xfffffffd
	.align		4
        /*0018*/ 	.word	0x00000000
	.align		4
        /*001c*/ 	.word	0xfffffffc


//--------------------- .nv.constant3             --------------------------
	.section	.nv.constant3,"a",@progbits
	.align	4
.nv.constant3:
	.type		d_kernel,@object
	.size		d_kernel,(.L_0 - d_kernel)
d_kernel:
	.zero		36
.L_0:


//--------------------- .text._Z20conv_2D_constant_memPfS_iii --------------------------
	.section	.text._Z20conv_2D_constant_memPfS_iii,"ax",@progbits
	.align	128
        .global         _Z20conv_2D_constant_memPfS_iii
        .type           _Z20conv_2D_constant_memPfS_iii,@function
        .size           _Z20conv_2D_constant_memPfS_iii,(.L_x_25 - _Z20conv_2D_constant_memPfS_iii)
        .other          _Z20conv_2D_constant_memPfS_iii,@"STO_CUDA_ENTRY STV_DEFAULT"
_Z20conv_2D_constant_memPfS_iii:
.text._Z20conv_2D_constant_memPfS_iii:
[----:B------:R-:W-:Y:S01]  /*0000*/  LDC R1, c[0x0][0x37c] ;  /* 0x0000df00ff017b82 */ /* 0x000fe20000000800 */
[----:B------:R-:W0:Y:S07]  /*0010*/  S2R R12, SR_TID.Y ;  /* 0x00000000000c7919 */ /* 0x000e2e0000002200 */
[----:B------:R-:W1:Y:S01]  /*0020*/  S2UR UR9, SR_CTAID.Y ;  /* 0x00000000000979c3 */ /* 0x000e620000002600 */
[----:B------:R-:W2:Y:S01]  /*0030*/  LDCU UR4, c[0x0][0x360] ;  /* 0x00006c00ff0477ac */ /* 0x000ea20008000800 */
[----:B------:R-:W3:Y:S01]  /*0040*/  S2R R11, SR_TID.X ;  /* 0x00000000000b7919 */ /* 0x000ee20000002100 */
[----:B------:R-:W1:Y:S05]  /*0050*/  LDCU UR16, c[0x0][0x364] ;  /* 0x00006c80ff1077ac */ /* 0x000e6a0008000800 */
[----:B------:R-:W2:Y:S01]  /*0060*/  S2UR UR8, SR_CTAID.X ;  /* 0x00000000000879c3 */ /* 0x000ea20000002500 */
[----:B------:R-:W4:Y:S01]  /*0070*/  LDCU UR7, c[0x0][0x394] ;  /* 0x00007280ff0777ac */ /* 0x000f220008000800 */
[----:B------:R-:W5:Y:S01]  /*0080*/  LDCU UR5, c[0x0][0x398] ;  /* 0x00007300ff0577ac */ /* 0x000f620008000800 */
[----:B------:R-:W5:Y:S01]  /*0090*/  LDCU.64 UR14, c[0x0][0x358] ;  /* 0x00006b00ff0e77ac */ /* 0x000f620008000a00 */
[----:B-1----:R-:W-:-:S06]  /*00a0*/  UIMAD UR9, UR9, UR16, URZ ;  /* 0x00000010090972a4 */ /* 0x002fcc000f8e02ff */
[----:B0-----:R-:W-:Y:S01]  /*00b0*/  VIADD R9, R12, UR9 ;  /* 0x000000090c097c36 */ /* 0x001fe20008000000 */
[----:B--2---:R-:W-:-:S04]  /*00c0*/  UIMAD UR8, UR8, UR4, URZ ;  /* 0x00000004080872a4 */ /* 0x004fc8000f8e02ff */
[----:B----4-:R-:W-:Y:S02]  /*00d0*/  ISETP.GE.AND P0, PT, R9, UR7, PT ;  /* 0x0000000709007c0c */ /* 0x010fe4000bf06270 */
[----:B---3--:R-:W-:-:S05]  /*00e0*/  VIADD R0, R11, UR8 ;  /* 0x000000080b007c36 */ /* 0x008fca0008000000 */
[----:B-----5:R-:W-:-:S13]  /*00f0*/  ISETP.LT.AND P0, PT, R0, UR5, !P0 ;  /* 0x0000000500007c0c */ /* 0x020fda000c701270 */
[----:B------:R-:W0:Y:S01]  /*0100*/  @P0 LDC.64 R2, c[0x0][0x380] ;  /* 0x0000e000ff020b82 */ /* 0x000e220000000a00 */
[----:B------:R-:W-:-:S04]  /*0110*/  @P0 IMAD R5, R0, UR7, R9 ;  /* 0x0000000700050c24 */ /* 0x000fc8000f8e0209 */
[----:B0-----:R-:W-:-:S06]  /*0120*/  @P0 IMAD.WIDE R2, R5, 0x4, R2 ;  /* 0x0000000405020825 */ /* 0x001fcc00078e0202 */
[----:B------:R-:W2:Y:S01]  /*0130*/  @P0 LDG.E R2, desc[UR14][R2.64] ;  /* 0x0000000e02020981 */ /* 0x000ea2000c1e1900 */
[----:B------:R-:W-:Y:S01]  /*0140*/  @P0 MOV R5, 0x400 ;  /* 0x0000040000050802 */ /* 0x000fe20000000f00 */
[----:B------:R-:W-:Y:S01]  /*0150*/  @P0 IMAD R4, R11, 0x10, R12 ;  /* 0x000000100b040824 */ /* 0x000fe200078e020c */
[----:B------:R-:W0:Y:S02]  /*0160*/  @P0 S2R R6, SR_CgaCtaId ;  /* 0x0000000000060919 */ /* 0x000e240000008800 */
[----:B0-----:R-:W-:-:S05]  /*0170*/  @P0 LEA R5, R6, R5, 0x18 ;  /* 0x0000000506050211 */ /* 0x001fca00078ec0ff */
[----:B------:R-:W-:-:S05]  /*0180*/  @P0 IMAD R5, R4, 0x4, R5 ;  /* 0x0000000404050824 */ /* 0x000fca00078e0205 */
[----:B--2---:R0:W-:Y:S01]  /*0190*/  @P0 STS [R5], R2 ;  /* 0x0000000205000388 */ /* 0x0041e20000000800 */
[----:B------:R-:W-:Y:S06]  /*01a0*/  BAR.SYNC.DEFER_BLOCKING 0x0 ;  /* 0x0000000000007b1d */ /* 0x000fec0000010000 */
[----:B------:R-:W-:Y:S05]  /*01b0*/  @!P0 EXIT ;  /* 0x000000000000894d */ /* 0x000fea0003800000 */
[----:B------:R-:W1:Y:S01]  /*01c0*/  LDCU UR10, c[0x0][0x390] ;  /* 0x00007200ff0a77ac */ /* 0x000e620008000800 */
[----:B------:R-:W-:Y:S01]  /*01d0*/  IMAD.MOV.U32 R8, RZ, RZ, RZ ;  /* 0x000000ffff087224 */ /* 0x000fe200078e00ff */
[----:B-1----:R-:W-:-:S09]  /*01e0*/  UISETP.GE.AND UP0, UPT, UR10, 0x1, UPT ;  /* 0x000000010a00788c */ /* 0x002fd2000bf06270 */
[----:B------:R-:W-:Y:S05]  /*01f0*/  BRA.U !UP0, `(.L_x_0) ;  /* 0x0000000d08287547 */ /* 0x000fea000b800000 */
[----:B------:R-:W-:Y:S01]  /*0200*/  ULEA.HI UR4, UR10, UR10, URZ, 0x1 ;  /* 0x0000000a0a047291 */ /* 0x000fe2000f8f08ff */
[----:B------:R-:W-:Y:S01]  /*0210*/  IMAD.MOV.U32 R8, RZ, RZ, RZ ;  /* 0x000000ffff087224 */ /* 0x000fe200078e00ff */
[----:B------:R-:W-:Y:S02]  /*0220*/  UIADD3 UR13, UPT, UPT, UR9, UR16, URZ ;  /* 0x00000010090d7290 */ /* 0x000fe4000fffe0ff */
[----:B------:R-:W-:Y:S02]  /*0230*/  USHF.R.S32.HI UR4, URZ, 0x1, UR4 ;  /* 0x00000001ff047899 */ /* 0x000fe40008011404 */
[----:B------:R-:W-:-:S04]  /*0240*/  ULOP3.LUT UR10, UR10, 0x3, URZ, 0xc0, !UPT ;  /* 0x000000030a0a7892 */ /* 0x000fc8000f8ec0ff */
[----:B------:R-:W-:Y:S02]  /*0250*/  VIADD R10, R9, -UR4 ;  /* 0x80000004090a7c36 */ /* 0x000fe40008000000 */
[----:B------:R-:W-:Y:S02]  /*0260*/  VIADD R11, R11, -UR4 ;  /* 0x800000040b0b7c36 */ /* 0x000fe40008000000 */
[----:B------:R-:W-:Y:S01]  /*0270*/  VIADD R12, R12, -UR4 ;  /* 0x800000040c0c7c36 */ /* 0x000fe20008000000 */
[----:B------:R-:W-:Y:S01]  /*0280*/  SHF.R.S32.HI R13, RZ, 0x1f, R10 ;  /* 0x0000001fff0d7819 */ /* 0x000fe2000001140a */
[----:B------:R-:W-:Y:S01]  /*0290*/  VIADD R21, R0, -UR4 ;  /* 0x8000000400157c36 */ /* 0x000fe20008000000 */
[----:B------:R-:W-:-:S06]  /*02a0*/  UMOV UR4, URZ ;  /* 0x000000ff00047c82 */ /* 0x000fcc0008000000 */
.L_x_23:
[----:B------:R-:W1:Y:S01]  /*02b0*/  LDCU UR5, c[0x0][0x360] ;  /* 0x00006c00ff0577ac */ /* 0x000e620008000800 */
[----:B------:R-:W-:Y:S02]  /*02c0*/  VIADD R15, R21, UR4 ;  /* 0x00000004150f7c36 */ /* 0x000fe40008000000 */
[----:B0-----:R-:W-:Y:S01]  /*02d0*/  VIADD R3, R11, UR4 ;  /* 0x000000040b037c36 */ /* 0x001fe20008000000 */
[----:B------:R-:W2:Y:S03]  /*02e0*/  LDCU.64 UR6, c[0x0][0x390] ;  /* 0x00007200ff0677ac */ /* 0x000ea60008000a00 */
[----:B------:R-:W-:Y:S01]  /*02f0*/  IMAD R14, R3, 0x10, R12 ;  /* 0x00000010030e7824 */ /* 0x000fe200078e020c */
[----:B------:R-:W3:Y:S01]  /*0300*/  LDCU UR12, c[0x0][0x398] ;  /* 0x00007300ff0c77ac */ /* 0x000ee20008000800 */
[----:B-1----:R-:W-:Y:S02]  /*0310*/  UIADD3 UR5, UPT, UPT, UR8, UR5, URZ ;  /* 0x0000000508057290 */ /* 0x002fe4000fffe0ff */
[----:B--2---:R-:W-:-:S04]  /*0320*/  UISETP.GE.U32.AND UP1, UPT, UR6, 0x4, UPT ;  /* 0x000000040600788c */ /* 0x004fc8000bf26070 */
[C---:B------:R-:W-:Y:S01]  /*0330*/  ISETP.GE.AND P1, PT, R15.reuse, UR5, PT ;  /* 0x000000050f007c0c */ /* 0x040fe2000bf26270 */
[----:B------:R-:W-:Y:S01]  /*0340*/  UIMAD UR11, UR4, UR6, URZ ;  /* 0x00000006040b72a4 */ /* 0x000fe2000f8e02ff */
[C---:B---3--:R-:W-:Y:S01]  /*0350*/  ISETP.GE.AND P0, PT, R15.reuse, UR12, PT ;  /* 0x0000000c0f007c0c */ /* 0x048fe2000bf06270 */
[----:B------:R-:W-:Y:S01]  /*0360*/  UIADD3 UR4, UPT, UPT, UR4, 0x1, URZ ;  /* 0x0000000104047890 */ /* 0x000fe2000fffe0ff */
[C---:B------:R-:W-:Y:S01]  /*0370*/  ISETP.GE.AND P1, PT, R15.reuse, UR8, !P1 ;  /* 0x000000080f007c0c */ /* 0x040fe2000cf26270 */
[----:B------:R-:W-:Y:S01]  /*0380*/  UMOV UR5, URZ ;  /* 0x000000ff00057c82 */ /* 0x000fe20008000000 */
[C---:B------:R-:W-:Y:S01]  /*0390*/  ISETP.GT.AND P0, PT, R15.reuse, -0x1, !P0 ;  /* 0xffffffff0f00780c */ /* 0x040fe20004704270 */
[----:B------:R-:W-:Y:S01]  /*03a0*/  IMAD R15, R15, UR7, RZ ;  /* 0x000000070f0f7c24 */ /* 0x000fe2000f8e02ff */
[----:B------:R-:W-:Y:S01]  /*03b0*/  UISETP.NE.AND UP0, UPT, UR4, UR6, UPT ;  /* 0x000000060400728c */ /* 0x000fe2000bf05270 */
[----:B------:R-:W-:Y:S10]  /*03c0*/  BRA.U !UP1, `(.L_x_1) ;  /* 0x00000005097c7547 */ /* 0x000ff4000b800000 */
[----:B------:R-:W1:Y:S01]  /*03d0*/  S2UR UR7, SR_CgaCtaId ;  /* 0x00000000000779c3 */ /* 0x000e620000008800 */
[----:B------:R-:W-:Y:S01]  /*03e0*/  ULOP3.LUT UR5, UR6, 0x7ffffffc, URZ, 0xc0, !UPT ;  /* 0x7ffffffc06057892 */ /* 0x000fe2000f8ec0ff */
[----:B------:R-:W-:Y:S01]  /*03f0*/  SHF.R.S32.HI R16, RZ, 0x1f, R15 ;  /* 0x0000001fff107819 */ /* 0x000fe2000001140f */
[----:B------:R-:W-:Y:S01]  /*0400*/  IMAD.MOV.U32 R17, RZ, RZ, RZ ;  /* 0x000000ffff117224 */ /* 0x000fe200078e00ff */
[----:B------:R-:W-:Y:S01]  /*0410*/  UMOV UR6, 0x400 ;  /* 0x0000040000067882 */ /* 0x000fe20000000000 */
[----:B------:R-:W2:Y:S03]  /*0420*/  LDCU UR12, c[0x0][0x394] ;  /* 0x00007280ff0c77ac */ /* 0x000ea60008000800 */
[----:B0-----:R-:W0:Y:S01]  /*0430*/  LDC.64 R2, c[0x0][0x380] ;  /* 0x0000e000ff027b82 */ /* 0x001e220000000a00 */
[----:B------:R-:W3:Y:S01]  /*0440*/  LDCU.64 UR18, c[0x0][0x380] ;  /* 0x00007000ff1277ac */ /* 0x000ee20008000a00 */
[----:B-12---:R-:W-:-:S12]  /*0450*/  ULEA UR6, UR7, UR6, 0x18 ;  /* 0x0000000607067291 */ /* 0x006fd8000f8ec0ff */
.L_x_13:
[--C-:B------:R-:W-:Y:S01]  /*0460*/  IMAD.IADD R18, R10, 0x1, R17.reuse ;  /* 0x000000010a127824 */ /* 0x100fe200078e0211 */
[----:B------:R-:W-:Y:S01]  /*0470*/  UMOV UR7, UR12 ;  /* 0x0000000c00077c82 */ /* 0x000fe20008000000 */
[--C-:B------:R-:W-:Y:S01]  /*0480*/  SHF.R.S32.HI R4, RZ, 0x1f, R17.reuse ;  /* 0x0000001fff047819 */ /* 0x100fe20000011411 */
[--C-:B------:R-:W-:Y:S01]  /*0490*/  IMAD.IADD R19, R14, 0x1, R17.reuse ;  /* 0x000000010e137824 */ /* 0x100fe200078e0211 */
[----:B------:R-:W-:Y:S01]  /*04a0*/  IADD3 R5, P4, P5, R15, R10, R17 ;  /* 0x0000000a0f057210 */ /* 0x000fe20007d9e011 */
[C---:B------:R-:W-:Y:S01]  /*04b0*/  VIADD R22, R18.reuse, 0x1 ;  /* 0x0000000112167836 */ /* 0x040fe20000000000 */
[----:B------:R-:W-:Y:S01]  /*04c0*/  ISETP.GE.AND P2, PT, R18, UR7, PT ;  /* 0x0000000712007c0c */ /* 0x000fe2000bf46270 */
[----:B------:R-:W-:Y:S01]  /*04d0*/  BSSY.RECONVERGENT B0, `(.L_x_2) ;  /* 0x000001b000007945 */ /* 0x000fe20003800200 */
[----:B------:R-:W-:Y:S01]  /*04e0*/  IADD3.X R6, PT, PT, R16, R13, R4, P4, P5 ;  /* 0x0000000d10067210 */ /* 0x000fe200027ea404 */
[----:B------:R-:W-:Y:S01]  /*04f0*/  VIADD R20, R17, UR11 ;  /* 0x0000000b11147c36 */ /* 0x000fe20008000000 */
[----:B------:R-:W-:-:S02]  /*0500*/  ISETP.GT.AND P2, PT, R18, -0x1, !P2 ;  /* 0xffffffff1200780c */ /* 0x000fc40005744270 */
[C---:B------:R-:W-:Y:S02]  /*0510*/  ISETP.GE.AND P3, PT, R22.reuse, UR7, PT ;  /* 0x0000000716007c0c */ /* 0x040fe4000bf66270 */
[----:B------:R-:W-:Y:S02]  /*0520*/  PLOP3.LUT P2, PT, P0, P2, PT, 0x80, 0x8 ;  /* 0x000000000008781c */ /* 0x000fe40000745070 */
[----:B------:R-:W-:Y:S02]  /*0530*/  ISETP.GT.AND P3, PT, R22, -0x1, !P3 ;  /* 0xffffffff1600780c */ /* 0x000fe40005f64270 */
[C---:B---3--:R-:W-:Y:S02]  /*0540*/  LEA R4, P4, R5.reuse, UR18, 0x2 ;  /* 0x0000001205047c11 */ /* 0x048fe4000f8810ff */
[----:B------:R-:W-:Y:S02]  /*0550*/  PLOP3.LUT P3, PT, P0, P3, PT, 0x80, 0x8 ;  /* 0x000000000008781c */ /* 0x000fe40000767070 */
[----:B------:R-:W-:-:S02]  /*0560*/  LEA.HI.X R5, R5, UR19, R6, 0x2, P4 ;  /* 0x0000001305057c11 */ /* 0x000fc4000a0f1406 */
[----:B------:R-:W-:-:S03]  /*0570*/  LEA R19, R19, UR6, 0x2 ;  /* 0x0000000613137c11 */ /* 0x000fc6000f8e10ff */
[----:B------:R-:W-:Y:S06]  /*0580*/  @!P2 BRA `(.L_x_3) ;  /* 0x00000000003ca947 */ /* 0x000fec0003800000 */
[----:B------:R-:W-:-:S04]  /*0590*/  ISETP.LT.OR P2, PT, R18, UR9, !P1 ;  /* 0x0000000912007c0c */ /* 0x000fc8000cf41670 */
[----:B------:R-:W-:-:S13]  /*05a0*/  ISETP.GE.OR P2, PT, R18, UR13, P2 ;  /* 0x0000000d12007c0c */ /* 0x000fda0009746670 */
[----:B------:R-:W1:Y:S01]  /*05b0*/  @!P2 LDS R7, [R19] ;  /* 0x000000001307a984 */ /* 0x000e620000000800 */
[----:B------:R-:W-:-:S04]  /*05c0*/  @!P2 VIADD R6, R17, UR11 ;  /* 0x0000000b1106ac36 */ /* 0x000fc80008000000 */
[----:B------:R-:W-:-:S06]  /*05d0*/  @!P2 IMAD.SHL.U32 R6, R6, 0x4, RZ ;  /* 0x000000040606a824 */ /* 0x000fcc00078e00ff */
[----:B------:R-:W1:Y:S02]  /*05e0*/  @!P2 LDC R6, c[0x3][R6] ;  /* 0x00c000000606ab82 */ /* 0x000e640000000800 */
[----:B-1----:R-:W-:Y:S01]  /*05f0*/  @!P2 FFMA R8, R7, R6, R8 ;  /* 0x000000060708a223 */ /* 0x002fe20000000008 */
[----:B------:R-:W-:Y:S06]  /*0600*/  @!P2 BRA `(.L_x_3) ;  /* 0x00000000001ca947 */ /* 0x000fec0003800000 */
[----:B------:R-:W-:-:S04]  /*0610*/  IMAD.IADD R7, R15, 0x1, R18 ;  /* 0x000000010f077824 */ /* 0x000fc800078e0212 */
[----:B0-----:R-:W-:-:S06]  /*0620*/  IMAD.WIDE R6, R7, 0x4, R2 ;  /* 0x0000000407067825 */ /* 0x001fcc00078e0202 */
[----:B------:R-:W2:Y:S01]  /*0630*/  LDG.E R7, desc[UR14][R6.64] ;  /* 0x0000000e06077981 */ /* 0x000ea2000c1e1900 */
[----:B------:R-:W-:-:S04]  /*0640*/  VIADD R23, R17, UR11 ;  /* 0x0000000b11177c36 */ /* 0x000fc80008000000 */
[----:B------:R-:W-:-:S06]  /*0650*/  IMAD.SHL.U32 R23, R23, 0x4, RZ ;  /* 0x0000000417177824 */ /* 0x000fcc00078e00ff */
[----:B------:R-:W2:Y:S02]  /*0660*/  LDC R23, c[0x3][R23] ;  /* 0x00c0000017177b82 */ /* 0x000ea40000000800 */
[----:B--2---:R-:W-:-:S07]  /*0670*/  FFMA R8, R23, R7, R8 ;  /* 0x0000000717087223 */ /* 0x004fce0000000008 */
.L_x_3:
[----:B------:R-:W-:Y:S05]  /*0680*/  BSYNC.RECONVERGENT B0 ;  /* 0x0000000000007941 */ /* 0x000fea0003800200 */
.L_x_2:
[----:B------:R-:W-:Y:S01]  /*0690*/  BSSY.RECONVERGENT B0, `(.L_x_4) ;  /* 0x000000d000007945 */ /* 0x000fe20003800200 */
[----:B------:R-:W-:-:S03]  /*06a0*/  IMAD.SHL.U32 R20, R20, 0x4, RZ ;  /* 0x0000000414147824 */ /* 0x000fc600078e00ff */
[----:B------:R-:W-:Y:S05]  /*06b0*/  @!P3 BRA `(.L_x_5) ;  /* 0x000000000028b947 */ /* 0x000fea0003800000 */
[C---:B------:R-:W-:Y:S02]  /*06c0*/  ISETP.GE.AND P2, PT, R22.reuse, UR9, P1 ;  /* 0x0000000916007c0c */ /* 0x040fe40008f46270 */
[----:B------:R-:W-:-:S13]  /*06d0*/  ISETP.LT.AND P3, PT, R22, UR13, PT ;  /* 0x0000000d16007c0c */ /* 0x000fda000bf61270 */
[----:B------:R-:W-:Y:S05]  /*06e0*/  @P2 BRA P3, `(.L_x_6) ;  /* 0x0000000000102947 */ /* 0x000fea0001800000 */
[----:B------:R-:W2:Y:S01]  /*06f0*/  LDG.E R7, desc[UR14][R4.64+0x4] ;  /* 0x0000040e04077981 */ /* 0x000ea2000c1e1900 */
[----:B------:R-:W2:Y:S02]  /*0700*/  LDC R6, c[0x3][R20+0x4] ;  /* 0x00c0010014067b82 */ /* 0x000ea40000000800 */
[----:B--2---:R-:W-:Y:S01]  /*0710*/  FFMA R8, R7, R6, R8 ;  /* 0x0000000607087223 */ /* 0x004fe20000000008 */
[----:B------:R-:W-:Y:S06]  /*0720*/  BRA `(.L_x_5) ;  /* 0x00000000000c7947 */ /* 0x000fec0003800000 */
.L_x_6:
[----:B------:R-:W1:Y:S01]  /*0730*/  LDS R7, [R19+0x4] ;  /* 0x0000040013077984 */ /* 0x000e620000000800 */
[----:B------:R-:W1:Y:S02]  /*0740*/  LDC R23, c[0x3][R20+0x4] ;  /* 0x00c0010014177b82 */ /* 0x000e640000000800 */
[----:B-1----:R-:W-:-:S07]  /*0750*/  FFMA R8, R23, R7, R8 ;  /* 0x0000000717087223 */ /* 0x002fce0000000008 */
.L_x_5:
[----:B------:R-:W-:Y:S05]  /*0760*/  BSYNC.RECONVERGENT B0 ;  /* 0x0000000000007941 */ /* 0x000fea0003800200 */
.L_x_4:
[----:B------:R-:W-:Y:S01]  /*0770*/  VIADD R6, R18, 0x2 ;  /* 0x0000000212067836 */ /* 0x000fe20000000000 */
[----:B------:R-:W-:Y:S04]  /*0780*/  BSSY.RECONVERGENT B0, `(.L_x_7) ;  /* 0x000000f000007945 */ /* 0x000fe80003800200 */
[----:B------:R-:W-:-:S04]  /*0790*/  ISETP.GE.AND P2, PT, R6, UR7, PT ;  /* 0x0000000706007c0c */ /* 0x000fc8000bf46270 */
[----:B------:R-:W-:-:S04]  /*07a0*/  ISETP.GT.AND P2, PT, R6, -0x1, !P2 ;  /* 0xffffffff0600780c */ /* 0x000fc80005744270 */
[----:B------:R-:W-:-:S13]  /*07b0*/  PLOP3.LUT P2, PT, P0, P2, PT, 0x80, 0x8 ;  /* 0x000000000008781c */ /* 0x000fda0000745070 */
        /* <DEDUP_REMOVED lines=8> */
.L_x_9:
[----:B------:R-:W1:Y:S01]  /*0840*/  LDS R7, [R19+0x8] ;  /* 0x0000080013077984 */ /* 0x000e620000000800 */
[----:B------:R-:W1:Y:S02]  /*0850*/  LDC R23, c[0x3][R20+0x8] ;  /* 0x00c0020014177b82 */ /* 0x000e640000000800 */
[----:B-1----:R-:W-:-:S07]  /*0860*/  FFMA R8, R23, R7, R8 ;  /* 0x0000000717087223 */ /* 0x002fce0000000008 */
.L_x_8:
[----:B------:R-:W-:Y:S05]  /*0870*/  BSYNC.RECONVERGENT B0 ;  /* 0x0000000000007941 */ /* 0x000fea0003800200 */
.L_x_7:
        /* <DEDUP_REMOVED lines=13> */
.L_x_12:
[----:B------:R-:W1:Y:S01]  /*0950*/  LDS R19, [R19+0xc] ;  /* 0x00000c0013137984 */ /* 0x000e620000000800 */
[----:B------:R-:W1:Y:S02]  /*0960*/  LDC R5, c[0x3][R20+0xc] ;  /* 0x00c0030014057b82 */ /* 0x000e640000000800 */
[----:B-1----:R-:W-:-:S07]  /*0970*/  FFMA R8, R5, R19, R8 ;  /* 0x0000001305087223 */ /* 0x002fce0000000008 */
.L_x_11:
[----:B------:R-:W-:Y:S05]  /*0980*/  BSYNC.RECONVERGENT B0 ;  /* 0x0000000000007941 */ /* 0x000fea0003800200 */
.L_x_10:
[----:B------:R-:W-:-:S05]  /*0990*/  VIADD R17, R17, 0x4 ;  /* 0x0000000411117836 */ /* 0x000fca0000000000 */
[----:B------:R-:W-:-:S13]  /*09a0*/  ISETP.NE.AND P2, PT, R17, UR5, PT ;  /* 0x0000000511007c0c */ /* 0x000fda000bf45270 */
[----:B------:R-:W-:Y:S05]  /*09b0*/  @P2 BRA `(.L_x_13) ;  /* 0xfffffff800a82947 */ /* 0x000fea000383ffff */
.L_x_1:
[----:B------:R-:W-:-:S09]  /*09c0*/  UISETP.NE.AND UP1, UPT, UR10, URZ, UPT ;  /* 0x000000ff0a00728c */ /* 0x000fd2000bf25270 */
[----:B------:R-:W-:Y:S05]  /*09d0*/  BRA.U !UP1, `(.L_x_14) ;  /* 0x00000005092c7547 */ /* 0x000fea000b800000 */
[----:B------:R-:W1:Y:S01]  /*09e0*/  S2UR UR12, SR_CgaCtaId ;  /* 0x00000000000c79c3 */ /* 0x000e620000008800 */
[----:B------:R-:W-:Y:S01]  /*09f0*/  VIADD R6, R10, UR5 ;  /* 0x000000050a067c36 */ /* 0x000fe20008000000 */
[----:B------:R-:W-:Y:S01]  /*0a00*/  UMOV UR6, 0x400 ;  /* 0x0000040000067882 */ /* 0x000fe20000000000 */
[----:B------:R-:W-:Y:S01]  /*0a10*/  VIADD R14, R14, UR5 ;  /* 0x000000050e0e7c36 */ /* 0x000fe20008000000 */
[----:B------:R-:W-:Y:S02]  /*0a20*/  BSSY.RECONVERGENT B0, `(.L_x_15) ;  /* 0x0000018000007945 */ /* 0x000fe40003800200 */
[----:B------:R-:W-:-:S04]  /*0a30*/  ISETP.GE.AND P2, PT, R6, UR7, PT ;  /* 0x0000000706007c0c */ /* 0x000fc8000bf46270 */
[----:B------:R-:W-:-:S04]  /*0a40*/  ISETP.GT.AND P2, PT, R6, -0x1, !P2 ;  /* 0xffffffff0600780c */ /* 0x000fc80005744270 */
[----:B------:R-:W-:Y:S01]  /*0a50*/  PLOP3.LUT P2, PT, P0, P2, PT, 0x80, 0x8 ;  /* 0x000000000008781c */ /* 0x000fe20000745070 */
[----:B-1----:R-:W-:-:S06]  /*0a60*/  ULEA UR6, UR12, UR6, 0x18 ;  /* 0x000000060c067291 */ /* 0x002fcc000f8ec0ff */
[----:B------:R-:W-:-:S06]  /*0a70*/  LEA R14, R14, UR6, 0x2 ;  /* 0x000000060e0e7c11 */ /* 0x000fcc000f8e10ff */
[----:B------:R-:W-:Y:S05]  /*0a80*/  @!P2 BRA `(.L_x_16) ;  /* 0x000000000044a947 */ /* 0x000fea0003800000 */
[C---:B------:R-:W-:Y:S02]  /*0a90*/  ISETP.GE.AND P2, PT, R6.reuse, UR9, P1 ;  /* 0x0000000906007c0c */ /* 0x040fe40008f46270 */
[----:B------:R-:W-:-:S13]  /*0aa0*/  ISETP.LT.AND P3, PT, R6, UR13, PT ;  /* 0x0000000d06007c0c */ /* 0x000fda000bf61270 */
[----:B------:R-:W-:Y:S05]  /*0ab0*/  @P2 BRA P3, `(.L_x_17) ;  /* 0x0000000000242947 */ /* 0x000fea0001800000 */
[----:B0-----:R-:W0:Y:S01]  /*0ac0*/  LDC.64 R2, c[0x0][0x380] ;  /* 0x0000e000ff027b82 */ /* 0x001e220000000a00 */
[----:B------:R-:W-:-:S04]  /*0ad0*/  IMAD.IADD R5, R15, 0x1, R6 ;  /* 0x000000010f057824 */ /* 0x000fc800078e0206 */
[----:B0-----:R-:W-:-:S06]  /*0ae0*/  IMAD.WIDE R2, R5, 0x4, R2 ;  /* 0x0000000405027825 */ /* 0x001fcc00078e0202 */
[----:B------:R-:W2:Y:S01]  /*0af0*/  LDG.E R3, desc[UR14][R2.64] ;  /* 0x0000000e02037981 */ /* 0x000ea2000c1e1900 */
[----:B------:R-:W-:-:S04]  /*0b00*/  UIADD3 UR6, UPT, UPT, UR11, UR5, URZ ;  /* 0x000000050b067290 */ /* 0x000fc8000fffe0ff */
[----:B------:R-:W-:-:S12]  /*0b10*/  USHF.L.U32 UR6, UR6, 0x2, URZ ;  /* 0x0000000206067899 */ /* 0x000fd800080006ff */
[----:B------:R-:W2:Y:S02]  /*0b20*/  LDCU UR6, c[0x3][UR6] ;  /* 0x00c00000060677ac */ /* 0x000ea40008000800 */
[----:B--2---:R-:W-:Y:S01]  /*0b30*/  FFMA R8, R3, UR6, R8 ;  /* 0x0000000603087c23 */ /* 0x004fe20008000008 */
[----:B------:R-:W-:Y:S06]  /*0b40*/  BRA `(.L_x_16) ;  /* 0x0000000000147947 */ /* 0x000fec0003800000 */
.L_x_17:
[----:B0-----:R-:W0:Y:S01]  /*0b50*/  LDS R3, [R14] ;  /* 0x000000000e037984 */ /* 0x001e220000000800 */
[----:B------:R-:W-:-:S04]  /*0b60*/  UIADD3 UR6, UPT, UPT, UR11, UR5, URZ ;  /* 0x000000050b067290 */ /* 0x000fc8000fffe0ff */
[----:B------:R-:W-:-:S12]  /*0b70*/  USHF.L.U32 UR6, UR6, 0x2, URZ ;  /* 0x0000000206067899 */ /* 0x000fd800080006ff */
[----:B------:R-:W0:Y:S02]  /*0b80*/  LDCU UR6, c[0x3][UR6] ;  /* 0x00c00000060677ac */ /* 0x000e240008000800 */
[----:B0-----:R-:W-:-:S07]  /*0b90*/  FFMA R8, R3, UR6, R8 ;  /* 0x0000000603087c23 */ /* 0x001fce0008000008 */
.L_x_16:
[----:B------:R-:W-:Y:S05]  /*0ba0*/  BSYNC.RECONVERGENT B0 ;  /* 0x0000000000007941 */ /* 0x000fea0003800200 */
.L_x_15:
[----:B------:R-:W-:-:S09]  /*0bb0*/  UISETP.NE.AND UP1, UPT, UR10, 0x1, UPT ;  /* 0x000000010a00788c */ /* 0x000fd2000bf25270 */
[----:B------:R-:W-:Y:S05]  /*0bc0*/  BRA.U !UP1, `(.L_x_14) ;  /* 0x0000000109b07547 */ /* 0x000fea000b800000 */
[----:B0-----:R-:W-:Y:S01]  /*0bd0*/  VIADD R5, R6, 0x1 ;  /* 0x0000000106057836 */ /* 0x001fe20000000000 */
[----:B------:R-:W0:Y:S01]  /*0be0*/  LDCU.64 UR18, c[0x0][0x380] ;  /* 0x00007000ff1277ac */ /* 0x000e220008000a00 */
[----:B------:R-:W-:Y:S01]  /*0bf0*/  SHF.R.S32.HI R4, RZ, 0x1f, R15 ;  /* 0x0000001fff047819 */ /* 0x000fe2000001140f */
[----:B------:R-:W-:Y:S01]  /*0c00*/  BSSY.RECONVERGENT B0, `(.L_x_18) ;  /* 0x0000015000007945 */ /* 0x000fe20003800200 */
[----:B------:R-:W-:Y:S01]  /*0c10*/  IADD3 R15, P3, P4, R15, UR5, R10 ;  /* 0x000000050f0f7c10 */ /* 0x000fe2000fc7e00a */
[----:B------:R-:W-:Y:S01]  /*0c20*/  UIADD3 UR5, UPT, UPT, UR11, UR5, URZ ;  /* 0x000000050b057290 */ /* 0x000fe2000fffe0ff */
[C---:B------:R-:W-:Y:S02]  /*0c30*/  ISETP.GE.AND P2, PT, R5.reuse, UR7, PT ;  /* 0x0000000705007c0c */ /* 0x040fe4000bf46270 */
[----:B------:R-:W-:Y:S01]  /*0c40*/  IADD3.X R4, PT, PT, R4, R13, RZ, P3, P4 ;  /* 0x0000000d04047210 */ /* 0x000fe20001fe84ff */
[----:B------:R-:W-:Y:S01]  /*0c50*/  USHF.L.U32 UR5, UR5, 0x2, URZ ;  /* 0x0000000205057899 */ /* 0x000fe200080006ff */
[----:B------:R-:W-:-:S04]  /*0c60*/  ISETP.GT.AND P2, PT, R5, -0x1, !P2 ;  /* 0xffffffff0500780c */ /* 0x000fc80005744270 */
[----:B------:R-:W-:Y:S02]  /*0c70*/  PLOP3.LUT P2, PT, P0, P2, PT, 0x80, 0x8 ;  /* 0x000000000008781c */ /* 0x000fe40000745070 */
[----:B0-----:R-:W-:-:S04]  /*0c80*/  LEA R2, P3, R15, UR18, 0x2 ;  /* 0x000000120f027c11 */ /* 0x001fc8000f8610ff */
[----:B------:R-:W-:-:S07]  /*0c90*/  LEA.HI.X R3, R15, UR19, R4, 0x2, P3 ;  /* 0x000000130f037c11 */ /* 0x000fce00098f1404 */
[----:B------:R-:W-:Y:S05]  /*0ca0*/  @!P2 BRA `(.L_x_19) ;  /* 0x000000000028a947 */ /* 0x000fea0003800000 */
[C---:B------:R-:W-:Y:S02]  /*0cb0*/  ISETP.GE.AND P2, PT, R5.reuse, UR9, P1 ;  /* 0x0000000905007c0c */ /* 0x040fe40008f46270 */
[----:B------:R-:W-:-:S13]  /*0cc0*/  ISETP.LT.AND P3, PT, R5, UR13, PT ;  /* 0x0000000d05007c0c */ /* 0x000fda000bf61270 */
[----:B------:R-:W-:Y:S05]  /*0cd0*/  @P2 BRA P3, `(.L_x_20) ;  /* 0x0000000000102947 */ /* 0x000fea0001800000 */
[----:B------:R-:W2:Y:S01]  /*0ce0*/  LDG.E R5, desc[UR14][R2.64+0x4] ;  /* 0x0000040e02057981 */ /* 0x000ea2000c1e1900 */
[----:B------:R-:W2:Y:S02]  /*0cf0*/  LDCU UR6, c[0x3][UR5+0x4] ;  /* 0x00c00080050677ac */ /* 0x000ea40008000800 */
[----:B--2---:R-:W-:Y:S01]  /*0d00*/  FFMA R8, R5, UR6, R8 ;  /* 0x0000000605087c23 */ /* 0x004fe20008000008 */
[----:B------:R-:W-:Y:S06]  /*0d10*/  BRA `(.L_x_19) ;  /* 0x00000000000c7947 */ /* 0x000fec0003800000 */
.L_x_20:
[----:B------:R-:W0:Y:S01]  /*0d20*/  LDS R5, [R14+0x4] ;  /* 0x000004000e057984 */ /* 0x000e220000000800 */
[----:B------:R-:W0:Y:S02]  /*0d30*/  LDCU UR6, c[0x3][UR5+0x4] ;  /* 0x00c00080050677ac */ /* 0x000e240008000800 */
[----:B0-----:R-:W-:-:S07]  /*0d40*/  FFMA R8, R5, UR6, R8 ;  /* 0x0000000605087c23 */ /* 0x001fce0008000008 */
.L_x_19:
[----:B------:R-:W-:Y:S05]  /*0d50*/  BSYNC.RECONVERGENT B0 ;  /* 0x0000000000007941 */ /* 0x000fea0003800200 */
.L_x_18:
[----:B------:R-:W-:-:S09]  /*0d60*/  UISETP.NE.AND UP1, UPT, UR10, 0x2, UPT ;  /* 0x000000020a00788c */ /* 0x000fd2000bf25270 */
[----:B------:R-:W-:Y:S05]  /*0d70*/  BRA.U !UP1, `(.L_x_14) ;  /* 0x0000000109447547 */ /* 0x000fea000b800000 */
        /* <DEDUP_REMOVED lines=13> */
.L_x_22:
[----:B------:R-:W0:Y:S01]  /*0e50*/  LDS R3, [R14+0x8] ;  /* 0x000008000e037984 */ /* 0x000e220000000800 */
[----:B------:R-:W0:Y:S02]  /*0e60*/  LDCU UR6, c[0x3][UR5+0x8] ;  /* 0x00c00100050677ac */ /* 0x000e240008000800 */
[----:B0-----:R-:W-:-:S07]  /*0e70*/  FFMA R8, R3, UR6, R8 ;  /* 0x0000000603087c23 */ /* 0x001fce0008000008 */
.L_x_21:
[----:B------:R-:W-:Y:S05]  /*0e80*/  BSYNC.RECONVERGENT B0 ;  /* 0x0000000000007941 */ /* 0x000fea0003800200 */
.L_x_14:
[----:B------:R-:W-:Y:S05]  /*0e90*/  BRA.U UP0, `(.L_x_23) ;  /* 0xfffffff500047547 */ /* 0x000fea000b83ffff */
.L_x_0:
[----:B0-----:R-:W0:Y:S01]  /*0ea0*/  LDC.64 R2, c[0x0][0x388] ;  /* 0x0000e200ff027b82 */ /* 0x001e220000000a00 */
[----:B------:R-:W-:-:S04]  /*0eb0*/  IMAD R9, R0, UR7, R9 ;  /* 0x0000000700097c24 */ /* 0x000fc8000f8e0209 */
[----:B0-----:R-:W-:-:S05]  /*0ec0*/  IMAD.WIDE R2, R9, 0x4, R2 ;  /* 0x0000000409027825 */ /* 0x001fca00078e0202 */
[----:B------:R-:W-:Y:S01]  /*0ed0*/  STG.E desc[UR14][R2.64], R8 ;  /* 0x0000000802007986 */ /* 0x000fe2000c10190e */
[----:B------:R-:W-:Y:S05]  /*0ee0*/  EXIT ;  /* 0x000000000000794d */ /* 0x000fea0003800000 */
.L_x_24:
[----:B------:R-:W-:-:S00]  /*0ef0*/  BRA `(.L_x_24) ;  /* 0xfffffffc00fc7947 */ /* 0x000fc0000383ffff */
[----:B------:R-:W-:-:S00]  /*0f00*/  NOP ;  /* 0x0000000000007918 */ /* 0x000fc00000000000 */
[----:B------:R-:W-:-:S00]  /*0f10*/  NOP ;  /* 0x0000000000007918 */ /* 0x000fc00000000000 */
[----:B------:R-:W-:-:S00]  /*0f20*/  NOP ;  /* 0x0000000000007918 */ /* 0x000fc00000000000 */
[----:B------:R-:W-:-:S00]  /*0f30*/  NOP ;  /* 0x0000000000007918 */ /* 0x000fc00000000000 */
[----:B------:R-:W-:-:S00]  /*0f40*/  NOP ;  /* 0x0000000000007918 */ /* 0x000fc00000000000 */
[----:B------:R-:W-:-:S00]  /*0f50*/  NOP ;  /* 0x0000000000007918 */ /* 0x000fc00000000000 */
[----:B------:R-:W-:-:S00]  /*0f60*/  NOP ;  /* 0x0000000000007918 */ /* 0x000fc00000000000 */
[----:B------:R-:W-:-:S00]  /*0f70*/  NOP ;  /* 0x0000000000007918 */ /* 0x000fc00000000000 */
.L_x_25:


//--------------------- .nv.shared._Z20conv_2D_constant_memPfS_iii --------------------------
	.section	.nv.shared._Z20conv_2D_constant_memPfS_iii,"aw",@nobits
	.sectionflags	@""
	.align	4
.nv.shared._Z20conv_2D_constant_memPfS_iii:
	.zero		2048


//--------------------- .nv.shared.reserved.0     --------------------------
	.section	.nv.shared.reserved.0,"aw",@nobits
	.weak		__nv_reservedSMEM_offset_0_alias
	.size		__nv_reservedSMEM_offset_0_alias, 0, 64
	.other		__nv_reservedSMEM_offset_0_alias,@"STO_CUDA_RESERVED_SHARED STV_DEFAULT"
__nv_reservedSMEM_offset_0_alias:
	.zero		0
	.zero		64


//--------------------- .nv.constant0._Z20conv_2D_constant_memPfS_iii --------------------------
	.section	.nv.constant0._Z20conv_2D_constant_memPfS_iii,"a",@progbits
	.sectionflags	@""
	.align	4
.nv.constant0._Z20conv_2D_constant_memPfS_iii:
	.zero		924


//--------------------- SYMBOLS --------------------------

	.type		.nv.reservedSmem.offset0,@object
	.size		.nv.reservedSmem.offset0,0x4
	.type		.nv.reservedSmem.cap,@object
	.size		.nv.reservedSmem.cap,0x4
